	.headerflags	@"EF_CUDA_TEXMODE_UNIFIED EF_CUDA_64BIT_ADDRESS EF_CUDA_ACCELERATORS EF_CUDA_SM90 EF_CUDA_VIRTUAL_SM(EF_CUDA_SM90)"
	.elftype	@"ET_EXEC"


//--------------------- .nv.info                  --------------------------
	.section	.nv.info,"",@"SHT_CUDA_INFO"
	.align	4


	//----- nvinfo : EIATTR_REGCOUNT
	.align		4
        /*0000*/ 	.byte	0x04, 0x2f
        /*0002*/ 	.short	(.L_1 - .L_0)
	.align		4
.L_0:
        /*0004*/ 	.word	index@(triton_poi_fused_2)
        /*0008*/ 	.word	0x0000001e


	//----- nvinfo : EIATTR_MIN_STACK_SIZE
	.align		4
.L_1:
        /*000c*/ 	.byte	0x04, 0x12
        /*000e*/ 	.short	(.L_3 - .L_2)
	.align		4
.L_2:
        /*0010*/ 	.word	index@(triton_poi_fused_2)
        /*0014*/ 	.word	0x00000000


	//----- nvinfo : EIATTR_FRAME_SIZE
	.align		4
.L_3:
        /*0018*/ 	.byte	0x04, 0x11
        /*001a*/ 	.short	(.L_5 - .L_4)
	.align		4
.L_4:
        /*001c*/ 	.word	index@(triton_poi_fused_2)
        /*0020*/ 	.word	0x00000000


	//----- nvinfo : EIATTR_MIN_STACK_SIZE
	.align		4
.L_5:
        /*0024*/ 	.byte	0x04, 0x12
        /*0026*/ 	.short	(.L_7 - .L_6)
	.align		4
.L_6:
        /*0028*/ 	.word	index@(triton_poi_fused_2)
        /*002c*/ 	.word	0x00000000
.L_7:


//--------------------- .nv.info.triton_poi_fused_2 --------------------------
	.section	.nv.info.triton_poi_fused_2,"",@"SHT_CUDA_INFO"
	.sectionflags	@""
	.align	4


	//----- nvinfo : EIATTR_CUDA_API_VERSION
	.align		4
        /*0000*/ 	.byte	0x04, 0x37
        /*0002*/ 	.short	(.L_9 - .L_8)
.L_8:
        /*0004*/ 	.word	0x0000007c


	//----- nvinfo : EIATTR_KPARAM_INFO
	.align		4
.L_9:
        /*0008*/ 	.byte	0x04, 0x17
        /*000a*/ 	.short	(.L_11 - .L_10)
.L_10:
        /*000c*/ 	.word	0x00000000
        /*0010*/ 	.short	0x0003
        /*0012*/ 	.short	0x0014
        /*0014*/ 	.byte	0x00, 0xf0, 0x11, 0x00


	//----- nvinfo : EIATTR_KPARAM_INFO
	.align		4
.L_11:
        /*0018*/ 	.byte	0x04, 0x17
        /*001a*/ 	.short	(.L_13 - .L_12)
.L_12:
        /*001c*/ 	.word	0x00000000
        /*0020*/ 	.short	0x0002
        /*0022*/ 	.short	0x0010
        /*0024*/ 	.byte	0x00, 0xf0, 0x11, 0x00


	//----- nvinfo : EIATTR_KPARAM_INFO
	.align		4
.L_13:
        /*0028*/ 	.byte	0x04, 0x17
        /*002a*/ 	.short	(.L_15 - .L_14)
.L_14:
        /*002c*/ 	.word	0x00000000
        /*0030*/ 	.short	0x0001
        /*0032*/ 	.short	0x0008
        /*0034*/ 	.byte	0x00, 0xf4, 0x21, 0x00


	//----- nvinfo : EIATTR_KPARAM_INFO
	.align		4
.L_15:
        /*0038*/ 	.byte	0x04, 0x17
        /*003a*/ 	.short	(.L_17 - .L_16)
.L_16:
        /*003c*/ 	.word	0x00000000
        /*0040*/ 	.short	0x0000
        /*0042*/ 	.short	0x0000
        /*0044*/ 	.byte	0x00, 0xf4, 0x21, 0x00


	//----- nvinfo : EIATTR_SPARSE_MMA_MASK
	.align		4
.L_17:
        /*0048*/ 	.byte	0x03, 0x50
        /*004a*/ 	.short	0x0000


	//----- nvinfo : EIATTR_MAXREG_COUNT
	.align		4
        /*004c*/ 	.byte	0x03, 0x1b
        /*004e*/ 	.short	0x00ff


	//----- nvinfo : EIATTR_EXIT_INSTR_OFFSETS
	.align		4
        /*0050*/ 	.byte	0x04, 0x1c
        /*0052*/ 	.short	(.L_19 - .L_18)


	//   ....[0]....
.L_18:
        /*0054*/ 	.word	0x000005f0


	//   ....[1]....
        /*0058*/ 	.word	0x00000640


	//----- nvinfo : EIATTR_REQNTID
	.align		4
.L_19:
        /*005c*/ 	.byte	0x04, 0x10
        /*005e*/ 	.short	(.L_21 - .L_20)
.L_20:
        /*0060*/ 	.word	0x00000080
        /*0064*/ 	.word	0x00000001
        /*0068*/ 	.word	0x00000001


	//----- nvinfo : EIATTR_CBANK_PARAM_SIZE
	.align		4
.L_21:
        /*006c*/ 	.byte	0x03, 0x19
        /*006e*/ 	.short	0x0018


	//----- nvinfo : EIATTR_PARAM_CBANK
	.align		4
        /*0070*/ 	.byte	0x04, 0x0a
        /*0072*/ 	.short	(.L_23 - .L_22)
	.align		4
.L_22:
        /*0074*/ 	.word	index@(.nv.constant0.triton_poi_fused_2)
        /*0078*/ 	.short	0x0210
        /*007a*/ 	.short	0x0018


	//----- nvinfo : EIATTR_SW_WAR
	.align		4
.L_23:
        /*007c*/ 	.byte	0x04, 0x36
        /*007e*/ 	.short	(.L_25 - .L_24)
.L_24:
        /*0080*/ 	.word	0x00000008
.L_25:


//--------------------- .nv.callgraph             --------------------------
	.section	.nv.callgraph,"",@"SHT_CUDA_CALLGRAPH"
	.align	4
	.sectionentsize	8
	.align		4
        /*0000*/ 	.word	0x00000000
	.align		4
        /*0004*/ 	.word	0xffffffff
	.align		4
        /*0008*/ 	.word	0x00000000
	.align		4
        /*000c*/ 	.word	0xfffffffe
	.align		4
        /*0010*/ 	.word	0x00000000
	.align		4
        /*0014*/ 	.word	0xfffffffd
	.align		4
        /*0018*/ 	.word	0x00000000
	.align		4
        /*001c*/ 	.word	0xfffffffc


//--------------------- .text.triton_poi_fused_2  --------------------------
	.section	.text.triton_poi_fused_2,"ax",@progbits
	.sectionflags	@"SHF_BARRIERS=1"
	.align	128
        .global         triton_poi_fused_2
        .type           triton_poi_fused_2,@function
        .size           triton_poi_fused_2,(.L_x_1 - triton_poi_fused_2)
        .other          triton_poi_fused_2,@"STO_CUDA_ENTRY STV_DEFAULT"
triton_poi_fused_2:
.text.triton_poi_fused_2:
[----:B------:R-:W0:Y:S01]  /*0000*/  LDC R1, c[0x0][0x28] ;  /* 0x00000a00ff017b82 */ /* 0x000e220000000800 */
[----:B------:R-:W1:Y:S07]  /*0010*/  S2R R0, SR_CTAID.X ;  /* 0x0000000000007919 */ /* 0x000e6e0000002500 */
[----:B------:R-:W2:Y:S01]  /*0020*/  LDC.64 R14, c[0x0][0x210] ;  /* 0x00008400ff0e7b82 */ /* 0x000ea20000000a00 */
[----:B------:R-:W-:Y:S01]  /*0030*/  IMAD.MOV.U32 R19, RZ, RZ, RZ ;  /* 0x000000ffff137224 */ /* 0x000fe200078e00ff */
[----:B------:R-:W-:Y:S01]  /*0040*/  ULDC.64 UR6, c[0x0][0x208] ;  /* 0x0000820000067ab9 */ /* 0x000fe20000000a00 */
[----:B------:R-:W3:Y:S01]  /*0050*/  S2R R21, SR_TID.X ;  /* 0x0000000000157919 */ /* 0x000ee20000002100 */
[----:B------:R-:W4:Y:S01]  /*0060*/  S2R R18, SR_CTAID.Y ;  /* 0x0000000000127919 */ /* 0x000f220000002600 */
[----:B------:R-:W-:-:S02]  /*0070*/  IMAD.MOV.U32 R20, RZ, RZ, RZ ;  /* 0x000000ffff147224 */ /* 0x000fc400078e00ff */
[----:B-1----:R-:W-:Y:S01]  /*0080*/  IMAD.SHL.U32 R0, R0, 0x10, RZ ;  /* 0x0000001000007824 */ /* 0x002fe200078e00ff */
[----:B---3--:R-:W-:-:S04]  /*0090*/  SHF.R.U32.HI R17, RZ, 0x4, R21 ;  /* 0x00000004ff117819 */ /* 0x008fc80000011615 */
[----:B------:R-:W-:Y:S01]  /*00a0*/  LOP3.LUT R6, R0, 0xf, R21, 0xf8, !PT ;  /* 0x0000000f00067812 */ /* 0x000fe200078ef815 */
[----:B----4-:R-:W-:Y:S01]  /*00b0*/  IMAD.SHL.U32 R16, R18, 0x40, RZ ;  /* 0x0000004012107824 */ /* 0x010fe200078e00ff */
[----:B------:R-:W-:Y:S02]  /*00c0*/  SGXT.U32 R17, R17, 0x3 ;  /* 0x000000031111781a */ /* 0x000fe40000000000 */
[----:B------:R-:W-:Y:S02]  /*00d0*/  ISETP.GE.AND P0, PT, R6, 0x9, PT ;  /* 0x000000090600780c */ /* 0x000fe40003f06270 */
[----:B------:R-:W-:Y:S02]  /*00e0*/  LOP3.LUT R2, R16, R17, RZ, 0xfc, !PT ;  /* 0x0000001110027212 */ /* 0x000fe400078efcff */
[----:B------:R-:W-:Y:S02]  /*00f0*/  LOP3.LUT R3, R16, 0x8, R17, 0xfe, !PT ;  /* 0x0000000810037812 */ /* 0x000fe400078efe11 */
[----:B------:R-:W-:Y:S01]  /*0100*/  LOP3.LUT R4, R16, 0x10, R17, 0xfe, !PT ;  /* 0x0000001010047812 */ /* 0x000fe200078efe11 */
[--C-:B------:R-:W-:Y:S01]  /*0110*/  IMAD R27, R2, 0x9, R6.reuse ;  /* 0x00000009021b7824 */ /* 0x100fe200078e0206 */
[----:B------:R-:W-:Y:S01]  /*0120*/  LOP3.LUT R7, R16, 0x18, R17, 0xfe, !PT ;  /* 0x0000001810077812 */ /* 0x000fe200078efe11 */
[--C-:B------:R-:W-:Y:S01]  /*0130*/  IMAD R3, R3, 0x9, R6.reuse ;  /* 0x0000000903037824 */ /* 0x100fe200078e0206 */
[----:B------:R-:W-:Y:S01]  /*0140*/  LOP3.LUT R9, R16, 0x20, R17, 0xfe, !PT ;  /* 0x0000002010097812 */ /* 0x000fe200078efe11 */
[--C-:B------:R-:W-:Y:S01]  /*0150*/  IMAD R5, R4, 0x9, R6.reuse ;  /* 0x0000000904057824 */ /* 0x100fe200078e0206 */
[----:B------:R-:W-:Y:S01]  /*0160*/  LOP3.LUT R11, R16, 0x28, R17, 0xfe, !PT ;  /* 0x00000028100b7812 */ /* 0x000fe200078efe11 */
[----:B------:R-:W-:Y:S01]  /*0170*/  IMAD R7, R7, 0x9, R6 ;  /* 0x0000000907077824 */ /* 0x000fe200078e0206 */
[----:B------:R-:W-:Y:S01]  /*0180*/  LOP3.LUT R13, R16, 0x30, R17, 0xfe, !PT ;  /* 0x00000030100d7812 */ /* 0x000fe200078efe11 */
[----:B--2---:R-:W-:Y:S01]  /*0190*/  IMAD.WIDE R26, R27, 0x4, R14 ;  /* 0x000000041b1a7825 */ /* 0x004fe200078e020e */
[----:B------:R-:W-:-:S03]  /*01a0*/  LOP3.LUT R23, R16, 0x38, R17, 0xfe, !PT ;  /* 0x0000003810177812 */ /* 0x000fc600078efe11 */
[--C-:B------:R-:W-:Y:S01]  /*01b0*/  IMAD R9, R9, 0x9, R6.reuse ;  /* 0x0000000909097824 */ /* 0x100fe200078e0206 */
[----:B------:R1:W2:Y:S01]  /*01c0*/  @!P0 LDG.E.EL R19, desc[UR6][R26.64] ;  /* 0x000000061a138981 */ /* 0x0002a2000c2e1900 */
[--C-:B------:R-:W-:Y:S02]  /*01d0*/  IMAD R11, R11, 0x9, R6.reuse ;  /* 0x000000090b0b7824 */ /* 0x100fe400078e0206 */
[--C-:B------:R-:W-:Y:S02]  /*01e0*/  IMAD R13, R13, 0x9, R6.reuse ;  /* 0x000000090d0d7824 */ /* 0x100fe400078e0206 */
[----:B------:R-:W-:Y:S02]  /*01f0*/  IMAD R23, R23, 0x9, R6 ;  /* 0x0000000917177824 */ /* 0x000fe400078e0206 */
[----:B------:R-:W-:Y:S01]  /*0200*/  IMAD.WIDE R2, R3, 0x4, R14 ;  /* 0x0000000403027825 */ /* 0x000fe200078e020e */
[----:B------:R-:W-:-:S03]  /*0210*/  CS2R R24, SRZ ;  /* 0x0000000000187805 */ /* 0x000fc6000001ff00 */
[--C-:B------:R-:W-:Y:S01]  /*0220*/  IMAD.WIDE R4, R5, 0x4, R14.reuse ;  /* 0x0000000405047825 */ /* 0x100fe200078e020e */
[----:B-1----:R-:W-:Y:S01]  /*0230*/  CS2R R26, SRZ ;  /* 0x00000000001a7805 */ /* 0x002fe2000001ff00 */
[----:B------:R1:W3:Y:S02]  /*0240*/  @!P0 LDG.E.EL R20, desc[UR6][R2.64] ;  /* 0x0000000602148981 */ /* 0x0002e4000c2e1900 */
[----:B------:R-:W-:-:S04]  /*0250*/  IMAD.WIDE R6, R7, 0x4, R14 ;  /* 0x0000000407067825 */ /* 0x000fc800078e020e */
[--C-:B------:R-:W-:Y:S01]  /*0260*/  IMAD.WIDE R8, R9, 0x4, R14.reuse ;  /* 0x0000000409087825 */ /* 0x100fe200078e020e */
[----:B------:R-:W4:Y:S03]  /*0270*/  @!P0 LDG.E.EL R24, desc[UR6][R6.64] ;  /* 0x0000000606188981 */ /* 0x000f26000c2e1900 */
[----:B------:R-:W-:-:S04]  /*0280*/  IMAD.WIDE R10, R11, 0x4, R14 ;  /* 0x000000040b0a7825 */ /* 0x000fc800078e020e */
[--C-:B------:R-:W-:Y:S01]  /*0290*/  IMAD.WIDE R12, R13, 0x4, R14.reuse ;  /* 0x000000040d0c7825 */ /* 0x100fe200078e020e */
[----:B------:R-:W5:Y:S03]  /*02a0*/  @!P0 LDG.E.EL R25, desc[UR6][R10.64] ;  /* 0x000000060a198981 */ /* 0x000f66000c2e1900 */
[----:B------:R-:W-:Y:S01]  /*02b0*/  IMAD.WIDE R14, R23, 0x4, R14 ;  /* 0x00000004170e7825 */ /* 0x000fe200078e020e */
[----:B------:R1:W5:Y:S03]  /*02c0*/  @!P0 LDG.E.EL R27, desc[UR6][R12.64] ;  /* 0x000000060c1b8981 */ /* 0x000366000c2e1900 */
[----:B------:R-:W-:Y:S01]  /*02d0*/  IMAD.MOV.U32 R22, RZ, RZ, RZ ;  /* 0x000000ffff167224 */ /* 0x000fe200078e00ff */
[----:B------:R-:W5:Y:S01]  /*02e0*/  @!P0 LDG.E.EL R26, desc[UR6][R14.64] ;  /* 0x000000060e1a8981 */ /* 0x000f62000c2e1900 */
[----:B------:R-:W-:-:S04]  /*02f0*/  IMAD.MOV.U32 R23, RZ, RZ, RZ ;  /* 0x000000ffff177224 */ /* 0x000fc800078e00ff */
[----:B------:R-:W5:Y:S04]  /*0300*/  @!P0 LDG.E.EL R22, desc[UR6][R4.64] ;  /* 0x0000000604168981 */ /* 0x000f68000c2e1900 */
[----:B------:R1:W5:Y:S01]  /*0310*/  @!P0 LDG.E.EL R23, desc[UR6][R8.64] ;  /* 0x0000000608178981 */ /* 0x000362000c2e1900 */
[----:B------:R-:W1:Y:S02]  /*0320*/  S2UR UR5, SR_CgaCtaId ;  /* 0x00000000000579c3 */ /* 0x000e640000008800 */
[----:B-1----:R-:W-:Y:S01]  /*0330*/  IMAD.SHL.U32 R2, R21, 0x40, RZ ;  /* 0x0000004015027824 */ /* 0x002fe200078e00ff */
[----:B------:R-:W-:-:S04]  /*0340*/  UMOV UR4, 0x400 ;  /* 0x0000040000047882 */ /* 0x000fc80000000000 */
[----:B------:R-:W-:-:S04]  /*0350*/  LOP3.LUT R2, R2, 0x3c0, RZ, 0xc0, !PT ;  /* 0x000003c002027812 */ /* 0x000fc800078ec0ff */
[----:B------:R-:W-:-:S04]  /*0360*/  LOP3.LUT R3, R2, R17, RZ, 0xfc, !PT ;  /* 0x0000001102037212 */ /* 0x000fc800078efcff */
[----:B------:R-:W-:Y:S01]  /*0370*/  LEA.HI R3, R2, R3, RZ, 0x1c ;  /* 0x0000000302037211 */ /* 0x000fe200078fe0ff */
[----:B0-----:R-:W-:-:S06]  /*0380*/  UPRMT UR4, UR5, 0x654, UR4 ;  /* 0x0000065405047896 */ /* 0x001fcc0008000004 */
[----:B------:R-:W-:Y:S02]  /*0390*/  LEA R12, R3, UR4, 0x2 ;  /* 0x00000004030c7c11 */ /* 0x000fe4000f8e10ff */
[----:B------:R-:W-:Y:S01]  /*03a0*/  SHF.R.U32.HI R2, RZ, 0x2, R21 ;  /* 0x00000002ff027819 */ /* 0x000fe20000011615 */
[----:B------:R-:W-:-:S03]  /*03b0*/  IMAD.SHL.U32 R21, R21, 0x4, RZ ;  /* 0x0000000415157824 */ /* 0x000fc600078e00ff */
[----:B------:R-:W-:Y:S02]  /*03c0*/  LOP3.LUT R3, R2, 0x1c, RZ, 0xc0, !PT ;  /* 0x0000001c02037812 */ /* 0x000fe400078ec0ff */
[----:B------:R-:W-:-:S05]  /*03d0*/  LOP3.LUT R8, R21, 0x1fc, RZ, 0xc0, !PT ;  /* 0x000001fc15087812 */ /* 0x000fca00078ec0ff */
[----:B------:R-:W-:-:S05]  /*03e0*/  IMAD.IADD R3, R8, 0x1, R3 ;  /* 0x0000000108037824 */ /* 0x000fca00078e0203 */
[----:B------:R-:W-:Y:S02]  /*03f0*/  LEA R4, R3, UR4, 0x2 ;  /* 0x0000000403047c11 */ /* 0x000fe4000f8e10ff */
[----:B------:R-:W-:Y:S02]  /*0400*/  SHF.R.S32.HI R3, RZ, 0x19, R18 ;  /* 0x00000019ff037819 */ /* 0x000fe40000011412 */
[----:B------:R-:W-:Y:S02]  /*0410*/  LOP3.LUT R16, R16, 0x3c, R21, 0xf8, !PT ;  /* 0x0000003c10107812 */ /* 0x000fe400078ef815 */
[----:B------:R-:W-:-:S04]  /*0420*/  SGXT R3, R3, 0x1 ;  /* 0x000000010303781a */ /* 0x000fc80000000200 */
[----:B------:R-:W-:Y:S02]  /*0430*/  LEA.HI R9, R3, R16, RZ, 0x7 ;  /* 0x0000001003097211 */ /* 0x000fe400078f38ff */
[----:B------:R-:W0:Y:S02]  /*0440*/  LDC.64 R2, c[0x0][0x218] ;  /* 0x00008600ff027b82 */ /* 0x000e240000000a00 */
[----:B------:R-:W-:Y:S02]  /*0450*/  LOP3.LUT R11, R9, 0xffffff80, RZ, 0xc0, !PT ;  /* 0xffffff80090b7812 */ /* 0x000fe400078ec0ff */
[----:B------:R-:W-:Y:S02]  /*0460*/  SHF.R.S32.HI R10, RZ, 0x7, R9 ;  /* 0x00000007ff0a7819 */ /* 0x000fe40000011409 */
[----:B------:R-:W-:Y:S01]  /*0470*/  LOP3.LUT R9, R0, R17, RZ, 0xfc, !PT ;  /* 0x0000001100097212 */ /* 0x000fe200078efcff */
[----:B------:R-:W-:Y:S01]  /*0480*/  IMAD.IADD R11, R16, 0x1, -R11 ;  /* 0x00000001100b7824 */ /* 0x000fe200078e0a0b */
[----:B------:R-:W-:-:S02]  /*0490*/  LOP3.LUT R0, R0, 0x8, R17, 0xfe, !PT ;  /* 0x0000000800007812 */ /* 0x000fc400078efe11 */
[----:B------:R-:W-:Y:S01]  /*04a0*/  ISETP.GE.AND P1, PT, R9, 0x9, PT ;  /* 0x000000090900780c */ /* 0x000fe20003f26270 */
[----:B------:R-:W-:Y:S01]  /*04b0*/  IMAD R10, R10, 0x480, R11 ;  /* 0x000004800a0a7824 */ /* 0x000fe200078e020b */
[----:B------:R-:W-:-:S03]  /*04c0*/  ISETP.GE.AND P0, PT, R0, 0x9, PT ;  /* 0x000000090000780c */ /* 0x000fc60003f06270 */
[----:B------:R-:W-:Y:S01]  /*04d0*/  IMAD R9, R9, 0x80, R10 ;  /* 0x0000008009097824 */ /* 0x000fe200078e020a */
[----:B--2---:R-:W-:Y:S04]  /*04e0*/  STS [R12], R19 ;  /* 0x000000130c007388 */ /* 0x004fe80000000800 */
[----:B---3--:R-:W-:Y:S04]  /*04f0*/  STS [R12+0x20], R20 ;  /* 0x000020140c007388 */ /* 0x008fe80000000800 */
[----:B----4-:R-:W-:Y:S04]  /*0500*/  STS [R12+0x60], R24 ;  /* 0x000060180c007388 */ /* 0x010fe80000000800 */
[----:B-----5:R-:W-:Y:S04]  /*0510*/  STS [R12+0xa0], R25 ;  /* 0x0000a0190c007388 */ /* 0x020fe80000000800 */
[----:B------:R-:W-:Y:S04]  /*0520*/  STS [R12+0xc0], R27 ;  /* 0x0000c01b0c007388 */ /* 0x000fe80000000800 */
[----:B------:R-:W-:Y:S04]  /*0530*/  STS [R12+0xe0], R26 ;  /* 0x0000e01a0c007388 */ /* 0x000fe80000000800 */
[----:B------:R-:W-:Y:S04]  /*0540*/  STS [R12+0x40], R22 ;  /* 0x000040160c007388 */ /* 0x000fe80000000800 */
[----:B------:R1:W-:Y:S01]  /*0550*/  STS [R12+0x80], R23 ;  /* 0x000080170c007388 */ /* 0x0003e20000000800 */
[----:B------:R-:W-:Y:S06]  /*0560*/  BAR.SYNC.DEFER_BLOCKING 0x0 ;  /* 0x0000000000007b1d */ /* 0x000fec0000010000 */
[----:B------:R-:W2:Y:S01]  /*0570*/  LDS.128 R4, [R4] ;  /* 0x0000000004047984 */ /* 0x000ea20000000c00 */
[----:B-1----:R-:W-:-:S04]  /*0580*/  LOP3.LUT R12, R8, 0x200, RZ, 0xfc, !PT ;  /* 0x00000200080c7812 */ /* 0x002fc800078efcff */
[----:B------:R-:W-:-:S04]  /*0590*/  SHF.R.U32.HI R12, RZ, 0x4, R12 ;  /* 0x00000004ff0c7819 */ /* 0x000fc8000001160c */
[----:B------:R-:W-:-:S05]  /*05a0*/  LOP3.LUT R11, R12, 0x3c, RZ, 0xc0, !PT ;  /* 0x0000003c0c0b7812 */ /* 0x000fca00078ec0ff */
[----:B------:R-:W-:Y:S02]  /*05b0*/  IMAD.IADD R11, R8, 0x1, R11 ;  /* 0x00000001080b7824 */ /* 0x000fe400078e020b */
[----:B0-----:R-:W-:-:S03]  /*05c0*/  IMAD.WIDE R8, R9, 0x4, R2 ;  /* 0x0000000409087825 */ /* 0x001fc600078e0202 */
[----:B------:R-:W-:Y:S02]  /*05d0*/  LEA R11, R11, UR4, 0x2 ;  /* 0x000000040b0b7c11 */ /* 0x000fe4000f8e10ff */
[----:B--2---:R0:W-:Y:S02]  /*05e0*/  @!P1 STG.E.128 desc[UR6][R8.64], R4 ;  /* 0x0000000408009986 */ /* 0x0041e4000c101d06 */
[----:B0-----:R-:W-:Y:S05]  /*05f0*/  @P0 EXIT ;  /* 0x000000000000094d */ /* 0x001fea0003800000 */
[----:B------:R-:W1:Y:S01]  /*0600*/  LDS.128 R12, [R11+0x800] ;  /* 0x000800000b0c7984 */ /* 0x000e620000000c00 */
[----:B0-----:R-:W-:-:S04]  /*0610*/  IMAD R5, R0, 0x80, R10 ;  /* 0x0000008000057824 */ /* 0x001fc800078e020a */
[----:B------:R-:W-:-:S05]  /*0620*/  IMAD.WIDE R2, R5, 0x4, R2 ;  /* 0x0000000405027825 */ /* 0x000fca00078e0202 */
[----:B-1----:R-:W-:Y:S01]  /*0630*/  STG.E.128 desc[UR6][R2.64], R12 ;  /* 0x0000000c02007986 */ /* 0x002fe2000c101d06 */
[----:B------:R-:W-:Y:S05]  /*0640*/  EXIT ;  /* 0x000000000000794d */ /* 0x000fea0003800000 */
.L_x_0:
[----:B------:R-:W-:-:S00]  /*0650*/  BRA `(.L_x_0) ;  /* 0xfffffffc00fc7947 */ /* 0x000fc0000383ffff */
[----:B------:R-:W-:-:S00]  /*0660*/  NOP ;  /* 0x0000000000007918 */ /* 0x000fc00000000000 */
        /* <DEDUP_REMOVED lines=9> */
.L_x_1:


//--------------------- .nv.shared.triton_poi_fused_2 --------------------------
	.section	.nv.shared.triton_poi_fused_2,"aw",@nobits
	.sectionflags	@""
	.align	16
	.zero		1024


//--------------------- .nv.constant0.triton_poi_fused_2 --------------------------
	.section	.nv.constant0.triton_poi_fused_2,"a",@progbits
	.sectionflags	@""
	.align	4
.nv.constant0.triton_poi_fused_2:
	.zero		552
